	.headerflags	@"EF_CUDA_TEXMODE_UNIFIED EF_CUDA_64BIT_ADDRESS EF_CUDA_ACCELERATORS EF_CUDA_SM90 EF_CUDA_VIRTUAL_SM(EF_CUDA_SM90)"
	.elftype	@"ET_EXEC"


//--------------------- .nv.info                  --------------------------
	.section	.nv.info,"",@"SHT_CUDA_INFO"
	.align	4


	//----- nvinfo : EIATTR_REGCOUNT
	.align		4
        /*0000*/ 	.byte	0x04, 0x2f
        /*0002*/ 	.short	(.L_1 - .L_0)
	.align		4
.L_0:
        /*0004*/ 	.word	index@(triton_poi_fused_convolution_hardtanh_hardtanh_backward_18)
        /*0008*/ 	.word	0x0000000e


	//----- nvinfo : EIATTR_MIN_STACK_SIZE
	.align		4
.L_1:
        /*000c*/ 	.byte	0x04, 0x12
        /*000e*/ 	.short	(.L_3 - .L_2)
	.align		4
.L_2:
        /*0010*/ 	.word	index@(triton_poi_fused_convolution_hardtanh_hardtanh_backward_18)
        /*0014*/ 	.word	0x00000000


	//----- nvinfo : EIATTR_FRAME_SIZE
	.align		4
.L_3:
        /*0018*/ 	.byte	0x04, 0x11
        /*001a*/ 	.short	(.L_5 - .L_4)
	.align		4
.L_4:
        /*001c*/ 	.word	index@(triton_poi_fused_convolution_hardtanh_hardtanh_backward_18)
        /*0020*/ 	.word	0x00000000


	//----- nvinfo : EIATTR_MIN_STACK_SIZE
	.align		4
.L_5:
        /*0024*/ 	.byte	0x04, 0x12
        /*0026*/ 	.short	(.L_7 - .L_6)
	.align		4
.L_6:
        /*0028*/ 	.word	index@(triton_poi_fused_convolution_hardtanh_hardtanh_backward_18)
        /*002c*/ 	.word	0x00000000
.L_7:


//--------------------- .nv.info.triton_poi_fused_convolution_hardtanh_hardtanh_backward_18 --------------------------
	.section	.nv.info.triton_poi_fused_convolution_hardtanh_hardtanh_backward_18,"",@"SHT_CUDA_INFO"
	.sectionflags	@""
	.align	4


	//----- nvinfo : EIATTR_CUDA_API_VERSION
	.align		4
        /*0000*/ 	.byte	0x04, 0x37
        /*0002*/ 	.short	(.L_9 - .L_8)
.L_8:
        /*0004*/ 	.word	0x0000007c


	//----- nvinfo : EIATTR_KPARAM_INFO
	.align		4
.L_9:
        /*0008*/ 	.byte	0x04, 0x17
        /*000a*/ 	.short	(.L_11 - .L_10)
.L_10:
        /*000c*/ 	.word	0x00000000
        /*0010*/ 	.short	0x0004
        /*0012*/ 	.short	0x0020
        /*0014*/ 	.byte	0x00, 0xf0, 0x11, 0x00


	//----- nvinfo : EIATTR_KPARAM_INFO
	.align		4
.L_11:
        /*0018*/ 	.byte	0x04, 0x17
        /*001a*/ 	.short	(.L_13 - .L_12)
.L_12:
        /*001c*/ 	.word	0x00000000
        /*0020*/ 	.short	0x0003
        /*0022*/ 	.short	0x0018
        /*0024*/ 	.byte	0x00, 0xf4, 0x21, 0x00


	//----- nvinfo : EIATTR_KPARAM_INFO
	.align		4
.L_13:
        /*0028*/ 	.byte	0x04, 0x17
        /*002a*/ 	.short	(.L_15 - .L_14)
.L_14:
        /*002c*/ 	.word	0x00000000
        /*0030*/ 	.short	0x0002
        /*0032*/ 	.short	0x0010
        /*0034*/ 	.byte	0x00, 0xf4, 0x21, 0x00


	//----- nvinfo : EIATTR_KPARAM_INFO
	.align		4
.L_15:
        /*0038*/ 	.byte	0x04, 0x17
        /*003a*/ 	.short	(.L_17 - .L_16)
.L_16:
        /*003c*/ 	.word	0x00000000
        /*0040*/ 	.short	0x0001
        /*0042*/ 	.short	0x0008
        /*0044*/ 	.byte	0x00, 0xf4, 0x21, 0x00


	//----- nvinfo : EIATTR_KPARAM_INFO
	.align		4
.L_17:
        /*0048*/ 	.byte	0x04, 0x17
        /*004a*/ 	.short	(.L_19 - .L_18)
.L_18:
        /*004c*/ 	.word	0x00000000
        /*0050*/ 	.short	0x0000
        /*0052*/ 	.short	0x0000
        /*0054*/ 	.byte	0x00, 0xf4, 0x21, 0x00


	//----- nvinfo : EIATTR_SPARSE_MMA_MASK
	.align		4
.L_19:
        /*0058*/ 	.byte	0x03, 0x50
        /*005a*/ 	.short	0x0000


	//----- nvinfo : EIATTR_MAXREG_COUNT
	.align		4
        /*005c*/ 	.byte	0x03, 0x1b
        /*005e*/ 	.short	0x00ff


	//----- nvinfo : EIATTR_EXIT_INSTR_OFFSETS
	.align		4
        /*0060*/ 	.byte	0x04, 0x1c
        /*0062*/ 	.short	(.L_21 - .L_20)


	//   ....[0]....
.L_20:
        /*0064*/ 	.word	0x00000230


	//----- nvinfo : EIATTR_REQNTID
	.align		4
.L_21:
        /*0068*/ 	.byte	0x04, 0x10
        /*006a*/ 	.short	(.L_23 - .L_22)
.L_22:
        /*006c*/ 	.word	0x00000080
        /*0070*/ 	.word	0x00000001
        /*0074*/ 	.word	0x00000001


	//----- nvinfo : EIATTR_CBANK_PARAM_SIZE
	.align		4
.L_23:
        /*0078*/ 	.byte	0x03, 0x19
        /*007a*/ 	.short	0x0024


	//----- nvinfo : EIATTR_PARAM_CBANK
	.align		4
        /*007c*/ 	.byte	0x04, 0x0a
        /*007e*/ 	.short	(.L_25 - .L_24)
	.align		4
.L_24:
        /*0080*/ 	.word	index@(.nv.constant0.triton_poi_fused_convolution_hardtanh_hardtanh_backward_18)
        /*0084*/ 	.short	0x0210
        /*0086*/ 	.short	0x0024


	//----- nvinfo : EIATTR_SW_WAR
	.align		4
.L_25:
        /*0088*/ 	.byte	0x04, 0x36
        /*008a*/ 	.short	(.L_27 - .L_26)
.L_26:
        /*008c*/ 	.word	0x00000008
.L_27:


//--------------------- .nv.callgraph             --------------------------
	.section	.nv.callgraph,"",@"SHT_CUDA_CALLGRAPH"
	.align	4
	.sectionentsize	8
	.align		4
        /*0000*/ 	.word	0x00000000
	.align		4
        /*0004*/ 	.word	0xffffffff
	.align		4
        /*0008*/ 	.word	0x00000000
	.align		4
        /*000c*/ 	.word	0xfffffffe
	.align		4
        /*0010*/ 	.word	0x00000000
	.align		4
        /*0014*/ 	.word	0xfffffffd
	.align		4
        /*0018*/ 	.word	0x00000000
	.align		4
        /*001c*/ 	.word	0xfffffffc


//--------------------- .text.triton_poi_fused_convolution_hardtanh_hardtanh_backward_18 --------------------------
	.section	.text.triton_poi_fused_convolution_hardtanh_hardtanh_backward_18,"ax",@progbits
	.align	128
        .global         triton_poi_fused_convolution_hardtanh_hardtanh_backward_18
        .type           triton_poi_fused_convolution_hardtanh_hardtanh_backward_18,@function
        .size           triton_poi_fused_convolution_hardtanh_hardtanh_backward_18,(.L_x_1 - triton_poi_fused_convolution_hardtanh_hardtanh_backward_18)
        .other          triton_poi_fused_convolution_hardtanh_hardtanh_backward_18,@"STO_CUDA_ENTRY STV_DEFAULT"
triton_poi_fused_convolution_hardtanh_hardtanh_backward_18:
.text.triton_poi_fused_convolution_hardtanh_hardtanh_backward_18:
[----:B------:R-:W-:Y:S01]  /*0000*/  LDC R1, c[0x0][0x28] ;  /* 0x00000a00ff017b82 */ /* 0x000fe20000000800 */
[----:B------:R-:W1:Y:S07]  /*0010*/  S2R R0, SR_TID.X ;  /* 0x0000000000007919 */ /* 0x000e6e0000002100 */
[----:B------:R-:W2:Y:S01]  /*0020*/  LDC.64 R4, c[0x0][0x218] ;  /* 0x00008600ff047b82 */ /* 0x000ea20000000a00 */
[----:B------:R-:W-:Y:S01]  /*0030*/  ULDC.64 UR4, c[0x0][0x208] ;  /* 0x0000820000047ab9 */ /* 0x000fe20000000a00 */
[----:B------:R-:W-:Y:S01]  /*0040*/  ULDC.64 UR6, c[0x0][0x228] ;  /* 0x00008a0000067ab9 */ /* 0x000fe20000000a00 */
[----:B------:R-:W3:Y:S01]  /*0050*/  S2R R7, SR_CTAID.X ;  /* 0x0000000000077919 */ /* 0x000ee20000002500 */
[----:B-1----:R-:W-:-:S02]  /*0060*/  LOP3.LUT R0, R0, 0x7f, RZ, 0xc0, !PT ;  /* 0x0000007f00007812 */ /* 0x002fc400078ec0ff */
[----:B---3--:R-:W-:-:S03]  /*0070*/  SHF.R.S32.HI R2, RZ, 0x18, R7 ;  /* 0x00000018ff027819 */ /* 0x008fc60000011407 */
[----:B------:R-:W-:Y:S01]  /*0080*/  IMAD R7, R7, 0x80, R0 ;  /* 0x0000008007077824 */ /* 0x000fe200078e0200 */
[----:B------:R-:W-:Y:S02]  /*0090*/  SGXT R0, R2, 0x1 ;  /* 0x000000010200781a */ /* 0x000fe40000000200 */
[----:B------:R-:W1:Y:S02]  /*00a0*/  LDC.64 R2, c[0x0][0x210] ;  /* 0x00008400ff027b82 */ /* 0x000e640000000a00 */
[----:B------:R-:W-:-:S04]  /*00b0*/  LEA.HI R0, R0, R7, RZ, 0x4 ;  /* 0x0000000700007211 */ /* 0x000fc800078f20ff */
[--C-:B------:R-:W-:Y:S02]  /*00c0*/  SHF.R.S32.HI R6, RZ, 0x4, R0.reuse ;  /* 0x00000004ff067819 */ /* 0x100fe40000011400 */
[----:B------:R-:W-:-:S04]  /*00d0*/  SHF.R.S32.HI R9, RZ, 0x1f, R0 ;  /* 0x0000001fff097819 */ /* 0x000fc80000011400 */
[----:B------:R-:W-:-:S04]  /*00e0*/  LEA.HI R9, R9, R6, RZ, 0x8 ;  /* 0x0000000609097211 */ /* 0x000fc800078f40ff */
[----:B------:R-:W-:-:S05]  /*00f0*/  LOP3.LUT R9, R9, 0xffffff00, RZ, 0xc0, !PT ;  /* 0xffffff0009097812 */ /* 0x000fca00078ec0ff */
[----:B------:R-:W-:Y:S02]  /*0100*/  IMAD.IADD R9, R6, 0x1, -R9 ;  /* 0x0000000106097824 */ /* 0x000fe400078e0a09 */
[----:B-1----:R-:W-:-:S04]  /*0110*/  IMAD.WIDE R2, R7, 0x4, R2 ;  /* 0x0000000407027825 */ /* 0x002fc800078e0202 */
[----:B--2---:R-:W-:Y:S02]  /*0120*/  IMAD.WIDE R4, R9, 0x4, R4 ;  /* 0x0000000409047825 */ /* 0x004fe400078e0204 */
[----:B------:R-:W2:Y:S01]  /*0130*/  LDG.E R2, desc[UR4][R2.64] ;  /* 0x0000000402027981 */ /* 0x000ea2000c1e1900 */
[----:B------:R-:W1:Y:S03]  /*0140*/  LDC.64 R8, c[0x0][0x220] ;  /* 0x00008800ff087b82 */ /* 0x000e660000000a00 */
[----:B------:R-:W2:Y:S01]  /*0150*/  LDG.E.EL R5, desc[UR4][R4.64] ;  /* 0x0000000404057981 */ /* 0x000ea2000c2e1900 */
[----:B------:R-:W-:Y:S01]  /*0160*/  IADD3 R6, P2, R7, UR6, RZ ;  /* 0x0000000607067c10 */ /* 0x000fe2000ff5e0ff */
[----:B--2---:R-:W-:Y:S01]  /*0170*/  FADD R0, R2, R5 ;  /* 0x0000000502007221 */ /* 0x004fe20000000000 */
[C---:B-1----:R-:W-:Y:S02]  /*0180*/  IMAD.WIDE R2, R7.reuse, 0x4, R8 ;  /* 0x0000000407027825 */ /* 0x042fe400078e0208 */
[----:B------:R-:W-:-:S02]  /*0190*/  LEA.HI.X.SX32 R7, R7, UR7, 0x1, P2 ;  /* 0x0000000707077c11 */ /* 0x000fc400090f0eff */
[----:B------:R-:W-:-:S04]  /*01a0*/  FSETP.GTU.AND P0, PT, R0, RZ, PT ;  /* 0x000000ff0000720b */ /* 0x000fc80003f0c000 */
[C---:B------:R-:W-:Y:S02]  /*01b0*/  FSEL R11, R0.reuse, RZ, P0 ;  /* 0x000000ff000b7208 */ /* 0x040fe40000000000 */
[----:B------:R-:W-:Y:S02]  /*01c0*/  FSETP.GE.OR P0, PT, R0, 6, !P0 ;  /* 0x40c000000000780b */ /* 0x000fe40004706400 */
[C---:B------:R-:W-:Y:S02]  /*01d0*/  FSETP.GEU.AND P1, PT, R11.reuse, 6, PT ;  /* 0x40c000000b00780b */ /* 0x040fe40003f2e000 */
[----:B------:R-:W-:Y:S02]  /*01e0*/  FSETP.NAN.AND P3, PT, R11, R11, PT ;  /* 0x0000000b0b00720b */ /* 0x000fe40003f68000 */
[----:B------:R-:W-:-:S09]  /*01f0*/  SEL R5, RZ, 0x1, !P0 ;  /* 0x00000001ff057807 */ /* 0x000fd20004000000 */
[----:B------:R-:W-:-:S05]  /*0200*/  @P1 SEL R11, R11, 0x40c00000, P3 ;  /* 0x40c000000b0b1807 */ /* 0x000fca0001800000 */
[----:B------:R-:W-:Y:S04]  /*0210*/  STG.E desc[UR4][R2.64], R11 ;  /* 0x0000000b02007986 */ /* 0x000fe8000c101904 */
[----:B------:R-:W-:Y:S01]  /*0220*/  STG.E.U8 desc[UR4][R6.64], R5 ;  /* 0x0000000506007986 */ /* 0x000fe2000c101104 */
[----:B------:R-:W-:Y:S05]  /*0230*/  EXIT ;  /* 0x000000000000794d */ /* 0x000fea0003800000 */
.L_x_0:
[----:B------:R-:W-:-:S00]  /*0240*/  BRA `(.L_x_0) ;  /* 0xfffffffc00fc7947 */ /* 0x000fc0000383ffff */
[----:B------:R-:W-:-:S00]  /*0250*/  NOP ;  /* 0x0000000000007918 */ /* 0x000fc00000000000 */
        /* <DEDUP_REMOVED lines=10> */
.L_x_1:


//--------------------- .nv.constant0.triton_poi_fused_convolution_hardtanh_hardtanh_backward_18 --------------------------
	.section	.nv.constant0.triton_poi_fused_convolution_hardtanh_hardtanh_backward_18,"a",@progbits
	.sectionflags	@""
	.align	4
.nv.constant0.triton_poi_fused_convolution_hardtanh_hardtanh_backward_18:
	.zero		564
